	.headerflags	@"EF_CUDA_TEXMODE_UNIFIED EF_CUDA_64BIT_ADDRESS EF_CUDA_ACCELERATORS EF_CUDA_SM90 EF_CUDA_VIRTUAL_SM(EF_CUDA_SM90)"
	.elftype	@"ET_EXEC"


//--------------------- .nv.info                  --------------------------
	.section	.nv.info,"",@"SHT_CUDA_INFO"
	.align	4


	//----- nvinfo : EIATTR_REGCOUNT
	.align		4
        /*0000*/ 	.byte	0x04, 0x2f
        /*0002*/ 	.short	(.L_3 - .L_2)
	.align		4
.L_2:
        /*0004*/ 	.word	index@(triton_poi_fused__native_batch_norm_legit_no_training_relu_6)
        /*0008*/ 	.word	0x00000028


	//----- nvinfo : EIATTR_MIN_STACK_SIZE
	.align		4
.L_3:
        /*000c*/ 	.byte	0x04, 0x12
        /*000e*/ 	.short	(.L_5 - .L_4)
	.align		4
.L_4:
        /*0010*/ 	.word	index@(triton_poi_fused__native_batch_norm_legit_no_training_relu_6)
        /*0014*/ 	.word	0x00000000


	//----- nvinfo : EIATTR_FRAME_SIZE
	.align		4
.L_5:
        /*0018*/ 	.byte	0x04, 0x11
        /*001a*/ 	.short	(.L_7 - .L_6)
	.align		4
.L_6:
        /*001c*/ 	.word	index@(triton_poi_fused__native_batch_norm_legit_no_training_relu_6)
        /*0020*/ 	.word	0x00000000


	//----- nvinfo : EIATTR_MIN_STACK_SIZE
	.align		4
.L_7:
        /*0024*/ 	.byte	0x04, 0x12
        /*0026*/ 	.short	(.L_9 - .L_8)
	.align		4
.L_8:
        /*0028*/ 	.word	index@(triton_poi_fused__native_batch_norm_legit_no_training_relu_6)
        /*002c*/ 	.word	0x00000000
.L_9:


//--------------------- .nv.info.triton_poi_fused__native_batch_norm_legit_no_training_relu_6 --------------------------
	.section	.nv.info.triton_poi_fused__native_batch_norm_legit_no_training_relu_6,"",@"SHT_CUDA_INFO"
	.sectionflags	@""
	.align	4


	//----- nvinfo : EIATTR_CUDA_API_VERSION
	.align		4
        /*0000*/ 	.byte	0x04, 0x37
        /*0002*/ 	.short	(.L_11 - .L_10)
.L_10:
        /*0004*/ 	.word	0x0000007c


	//----- nvinfo : EIATTR_KPARAM_INFO
	.align		4
.L_11:
        /*0008*/ 	.byte	0x04, 0x17
        /*000a*/ 	.short	(.L_13 - .L_12)
.L_12:
        /*000c*/ 	.word	0x00000000
        /*0010*/ 	.short	0x0007
        /*0012*/ 	.short	0x0034
        /*0014*/ 	.byte	0x00, 0xf0, 0x11, 0x00


	//----- nvinfo : EIATTR_KPARAM_INFO
	.align		4
.L_13:
        /*0018*/ 	.byte	0x04, 0x17
        /*001a*/ 	.short	(.L_15 - .L_14)
.L_14:
        /*001c*/ 	.word	0x00000000
        /*0020*/ 	.short	0x0006
        /*0022*/ 	.short	0x0030
        /*0024*/ 	.byte	0x00, 0xf0, 0x11, 0x00


	//----- nvinfo : EIATTR_KPARAM_INFO
	.align		4
.L_15:
        /*0028*/ 	.byte	0x04, 0x17
        /*002a*/ 	.short	(.L_17 - .L_16)
.L_16:
        /*002c*/ 	.word	0x00000000
        /*0030*/ 	.short	0x0005
        /*0032*/ 	.short	0x0028
        /*0034*/ 	.byte	0x00, 0xf4, 0x21, 0x00


	//----- nvinfo : EIATTR_KPARAM_INFO
	.align		4
.L_17:
        /*0038*/ 	.byte	0x04, 0x17
        /*003a*/ 	.short	(.L_19 - .L_18)
.L_18:
        /*003c*/ 	.word	0x00000000
        /*0040*/ 	.short	0x0004
        /*0042*/ 	.short	0x0020
        /*0044*/ 	.byte	0x00, 0xf4, 0x21, 0x00


	//----- nvinfo : EIATTR_KPARAM_INFO
	.align		4
.L_19:
        /*0048*/ 	.byte	0x04, 0x17
        /*004a*/ 	.short	(.L_21 - .L_20)
.L_20:
        /*004c*/ 	.word	0x00000000
        /*0050*/ 	.short	0x0003
        /*0052*/ 	.short	0x0018
        /*0054*/ 	.byte	0x00, 0xf4, 0x21, 0x00


	//----- nvinfo : EIATTR_KPARAM_INFO
	.align		4
.L_21:
        /*0058*/ 	.byte	0x04, 0x17
        /*005a*/ 	.short	(.L_23 - .L_22)
.L_22:
        /*005c*/ 	.word	0x00000000
        /*0060*/ 	.short	0x0002
        /*0062*/ 	.short	0x0010
        /*0064*/ 	.byte	0x00, 0xf4, 0x21, 0x00


	//----- nvinfo : EIATTR_KPARAM_INFO
	.align		4
.L_23:
        /*0068*/ 	.byte	0x04, 0x17
        /*006a*/ 	.short	(.L_25 - .L_24)
.L_24:
        /*006c*/ 	.word	0x00000000
        /*0070*/ 	.short	0x0001
        /*0072*/ 	.short	0x0008
        /*0074*/ 	.byte	0x00, 0xf4, 0x21, 0x00


	//----- nvinfo : EIATTR_KPARAM_INFO
	.align		4
.L_25:
        /*0078*/ 	.byte	0x04, 0x17
        /*007a*/ 	.short	(.L_27 - .L_26)
.L_26:
        /*007c*/ 	.word	0x00000000
        /*0080*/ 	.short	0x0000
        /*0082*/ 	.short	0x0000
        /*0084*/ 	.byte	0x00, 0xf4, 0x21, 0x00


	//----- nvinfo : EIATTR_SPARSE_MMA_MASK
	.align		4
.L_27:
        /*0088*/ 	.byte	0x03, 0x50
        /*008a*/ 	.short	0x0000


	//----- nvinfo : EIATTR_MAXREG_COUNT
	.align		4
        /*008c*/ 	.byte	0x03, 0x1b
        /*008e*/ 	.short	0x00ff


	//----- nvinfo : EIATTR_EXIT_INSTR_OFFSETS
	.align		4
        /*0090*/ 	.byte	0x04, 0x1c
        /*0092*/ 	.short	(.L_29 - .L_28)


	//   ....[0]....
.L_28:
        /*0094*/ 	.word	0x00001ca0


	//   ....[1]....
        /*0098*/ 	.word	0x00001d40


	//----- nvinfo : EIATTR_REQNTID
	.align		4
.L_29:
        /*009c*/ 	.byte	0x04, 0x10
        /*009e*/ 	.short	(.L_31 - .L_30)
.L_30:
        /*00a0*/ 	.word	0x00000100
        /*00a4*/ 	.word	0x00000001
        /*00a8*/ 	.word	0x00000001


	//----- nvinfo : EIATTR_CBANK_PARAM_SIZE
	.align		4
.L_31:
        /*00ac*/ 	.byte	0x03, 0x19
        /*00ae*/ 	.short	0x0038


	//----- nvinfo : EIATTR_PARAM_CBANK
	.align		4
        /*00b0*/ 	.byte	0x04, 0x0a
        /*00b2*/ 	.short	(.L_33 - .L_32)
	.align		4
.L_32:
        /*00b4*/ 	.word	index@(.nv.constant0.triton_poi_fused__native_batch_norm_legit_no_training_relu_6)
        /*00b8*/ 	.short	0x0210
        /*00ba*/ 	.short	0x0038


	//----- nvinfo : EIATTR_SW_WAR
	.align		4
.L_33:
        /*00bc*/ 	.byte	0x04, 0x36
        /*00be*/ 	.short	(.L_35 - .L_34)
.L_34:
        /*00c0*/ 	.word	0x00000008
.L_35:


//--------------------- .nv.callgraph             --------------------------
	.section	.nv.callgraph,"",@"SHT_CUDA_CALLGRAPH"
	.align	4
	.sectionentsize	8
	.align		4
        /*0000*/ 	.word	0x00000000
	.align		4
        /*0004*/ 	.word	0xffffffff
	.align		4
        /*0008*/ 	.word	0x00000000
	.align		4
        /*000c*/ 	.word	0xfffffffe
	.align		4
        /*0010*/ 	.word	0x00000000
	.align		4
        /*0014*/ 	.word	0xfffffffd
	.align		4
        /*0018*/ 	.word	0x00000000
	.align		4
        /*001c*/ 	.word	0xfffffffc


//--------------------- .nv.constant4             --------------------------
	.section	.nv.constant4,"a",@progbits
	.align	8
	.align		8
.nv.constant4:
        /*0000*/ 	.dword	_$_str
	.align		8
        /*0008*/ 	.dword	_$_str_$_2


//--------------------- .text.triton_poi_fused__native_batch_norm_legit_no_training_relu_6 --------------------------
	.section	.text.triton_poi_fused__native_batch_norm_legit_no_training_relu_6,"ax",@progbits
	.sectionflags	@"SHF_BARRIERS=1"
	.align	128
        .global         triton_poi_fused__native_batch_norm_legit_no_training_relu_6
        .type           triton_poi_fused__native_batch_norm_legit_no_training_relu_6,@function
        .size           triton_poi_fused__native_batch_norm_legit_no_training_relu_6,(.L_x_1 - triton_poi_fused__native_batch_norm_legit_no_training_relu_6)
        .other          triton_poi_fused__native_batch_norm_legit_no_training_relu_6,@"STO_CUDA_ENTRY STV_DEFAULT"
triton_poi_fused__native_batch_norm_legit_no_training_relu_6:
.text.triton_poi_fused__native_batch_norm_legit_no_training_relu_6:
[----:B------:R-:W0:Y:S01]  /*0000*/  LDC R1, c[0x0][0x28] ;  /* 0x00000a00ff017b82 */ /* 0x000e220000000800 */
[----:B------:R-:W1:Y:S01]  /*0010*/  S2R R21, SR_TID.X ;  /* 0x0000000000157919 */ /* 0x000e620000002100 */
[----:B------:R-:W-:Y:S02]  /*0020*/  CS2R R8, SRZ ;  /* 0x0000000000087805 */ /* 0x000fe4000001ff00 */
[----:B------:R-:W-:Y:S01]  /*0030*/  CS2R R10, SRZ ;  /* 0x00000000000a7805 */ /* 0x000fe2000001ff00 */
[----:B------:R-:W-:Y:S01]  /*0040*/  ULDC.64 UR6, c[0x0][0x208] ;  /* 0x0000820000067ab9 */ /* 0x000fe20000000a00 */
[----:B------:R-:W2:Y:S01]  /*0050*/  S2R R24, SR_CTAID.Y ;  /* 0x0000000000187919 */ /* 0x000ea20000002600 */
[----:B------:R-:W-:Y:S02]  /*0060*/  CS2R R12, SRZ ;  /* 0x00000000000c7805 */ /* 0x000fe4000001ff00 */
[----:B------:R-:W-:Y:S01]  /*0070*/  CS2R R14, SRZ ;  /* 0x00000000000e7805 */ /* 0x000fe2000001ff00 */
[----:B------:R-:W3:Y:S01]  /*0080*/  S2R R22, SR_CTAID.X ;  /* 0x0000000000167919 */ /* 0x000ee20000002500 */
[----:B-1----:R-:W-:Y:S01]  /*0090*/  IMAD.SHL.U32 R0, R21, 0x4, RZ ;  /* 0x0000000415007824 */ /* 0x002fe200078e00ff */
[----:B------:R-:W-:-:S04]  /*00a0*/  SHF.R.U32.HI R5, RZ, 0x6, R21 ;  /* 0x00000006ff057819 */ /* 0x000fc80000011615 */
[----:B------:R-:W-:Y:S02]  /*00b0*/  LOP3.LUT R3, R0, 0xfc, RZ, 0xc0, !PT ;  /* 0x000000fc00037812 */ /* 0x000fe400078ec0ff */
[----:B------:R-:W-:Y:S01]  /*00c0*/  SGXT.U32 R5, R5, 0x2 ;  /* 0x000000020505781a */ /* 0x000fe20000000000 */
[----:B---3--:R-:W-:Y:S01]  /*00d0*/  IMAD.SHL.U32 R22, R22, 0x10, RZ ;  /* 0x0000001016167824 */ /* 0x008fe200078e00ff */
[----:B--2---:R-:W-:Y:S02]  /*00e0*/  PRMT R0, R3, 0x6540, R24 ;  /* 0x0000654003007816 */ /* 0x004fe40000000018 */
[----:B------:R-:W1:Y:S02]  /*00f0*/  LDC.64 R2, c[0x0][0x210] ;  /* 0x00008400ff027b82 */ /* 0x000e640000000a00 */
[C---:B------:R-:W-:Y:S01]  /*0100*/  ISETP.GE.AND P0, PT, R0.reuse, 0x600, PT ;  /* 0x000006000000780c */ /* 0x040fe20003f06270 */
[----:B------:R-:W-:Y:S01]  /*0110*/  IMAD.HI R4, R0, 0x2aaaaaab, RZ ;  /* 0x2aaaaaab00047827 */ /* 0x000fe200078e02ff */
[----:B------:R-:W-:-:S04]  /*0120*/  LOP3.LUT R19, R22, R5, RZ, 0xfc, !PT ;  /* 0x0000000516137212 */ /* 0x000fc800078efcff */
[----:B------:R-:W-:Y:S02]  /*0130*/  SHF.R.U32.HI R7, RZ, 0x1f, R4 ;  /* 0x0000001fff077819 */ /* 0x000fe40000011604 */
[C---:B------:R-:W-:Y:S02]  /*0140*/  ISETP.LT.AND P1, PT, R19.reuse, 0x3c1, !P0 ;  /* 0x000003c11300780c */ /* 0x040fe40004721270 */
[----:B------:R-:W-:Y:S02]  /*0150*/  LEA.HI.SX32 R7, R4, R7, 0x1a ;  /* 0x0000000704077211 */ /* 0x000fe400078fd2ff */
[----:B------:R-:W-:-:S03]  /*0160*/  LOP3.LUT R4, R19, 0x4, RZ, 0xfc, !PT ;  /* 0x0000000413047812 */ /* 0x000fc600078efcff */
[----:B------:R-:W-:Y:S01]  /*0170*/  IMAD R0, R7, -0x180, R0 ;  /* 0xfffffe8007007824 */ /* 0x000fe200078e0200 */
[----:B------:R-:W-:-:S03]  /*0180*/  ISETP.LT.AND P2, PT, R4, 0x3c1, !P0 ;  /* 0x000003c10400780c */ /* 0x000fc60004741270 */
[----:B------:R-:W-:-:S04]  /*0190*/  IMAD R0, R7, 0x5a180, R0 ;  /* 0x0005a18007007824 */ /* 0x000fc800078e0200 */
[C---:B------:R-:W-:Y:S01]  /*01a0*/  IMAD R23, R19.reuse, 0x180, R0 ;  /* 0x0000018013177824 */ /* 0x040fe200078e0200 */
[----:B------:R-:W-:-:S03]  /*01b0*/  LOP3.LUT R0, R19, 0x8, RZ, 0xfc, !PT ;  /* 0x0000000813007812 */ /* 0x000fc600078efcff */
[----:B-1----:R-:W-:Y:S01]  /*01c0*/  IMAD.WIDE R4, R23, 0x4, R2 ;  /* 0x0000000417047825 */ /* 0x002fe200078e0202 */
[----:B------:R-:W-:-:S03]  /*01d0*/  ISETP.LT.AND P3, PT, R0, 0x3c1, !P0 ;  /* 0x000003c10000780c */ /* 0x000fc60004761270 */
[----:B------:R-:W-:Y:S01]  /*01e0*/  VIADD R7, R23, 0x600 ;  /* 0x0000060017077836 */ /* 0x000fe20000000000 */
[----:B------:R1:W2:Y:S03]  /*01f0*/  @P1 LDG.E.EL.128 R8, desc[UR6][R4.64] ;  /* 0x0000000604081981 */ /* 0x0002a6000c2e1d00 */
[----:B------:R-:W-:-:S05]  /*0200*/  IMAD.WIDE R6, R7, 0x4, R2 ;  /* 0x0000000407067825 */ /* 0x000fca00078e0202 */
[----:B------:R3:W4:Y:S01]  /*0210*/  @P2 LDG.E.EL.128 R12, desc[UR6][R6.64] ;  /* 0x00000006060c2981 */ /* 0x000722000c2e1d00 */
[----:B------:R-:W-:Y:S01]  /*0220*/  VIADD R27, R23, 0xc00 ;  /* 0x00000c00171b7836 */ /* 0x000fe20000000000 */
[----:B------:R-:W-:Y:S02]  /*0230*/  LOP3.LUT R0, R19, 0xc, RZ, 0xfc, !PT ;  /* 0x0000000c13007812 */ /* 0x000fe400078efcff */
[----:B------:R-:W-:Y:S02]  /*0240*/  CS2R R16, SRZ ;  /* 0x0000000000107805 */ /* 0x000fe4000001ff00 */
[----:B------:R-:W-:Y:S01]  /*0250*/  CS2R R18, SRZ ;  /* 0x0000000000127805 */ /* 0x000fe2000001ff00 */
[----:B------:R-:W-:-:S05]  /*0260*/  IMAD.WIDE R26, R27, 0x4, R2 ;  /* 0x000000041b1a7825 */ /* 0x000fca00078e0202 */
[----:B------:R5:W4:Y:S01]  /*0270*/  @P3 LDG.E.EL.128 R16, desc[UR6][R26.64] ;  /* 0x000000061a103981 */ /* 0x000b22000c2e1d00 */
[----:B------:R-:W-:Y:S01]  /*0280*/  ISETP.LT.AND P0, PT, R0, 0x3c1, !P0 ;  /* 0x000003c10000780c */ /* 0x000fe20004701270 */
[----:B------:R-:W-:Y:S01]  /*0290*/  VIADD R23, R23, 0x1200 ;  /* 0x0000120017177836 */ /* 0x000fe20000000000 */
[----:B-1----:R-:W-:Y:S02]  /*02a0*/  CS2R R4, SRZ ;  /* 0x0000000000047805 */ /* 0x002fe4000001ff00 */
[----:B---3--:R-:W-:Y:S01]  /*02b0*/  CS2R R6, SRZ ;  /* 0x0000000000067805 */ /* 0x008fe2000001ff00 */
[----:B------:R-:W-:-:S08]  /*02c0*/  IMAD.WIDE R2, R23, 0x4, R2 ;  /* 0x0000000417027825 */ /* 0x000fd000078e0202 */
[----:B------:R1:W3:Y:S01]  /*02d0*/  @P0 LDG.E.EL.128 R4, desc[UR6][R2.64] ;  /* 0x0000000602040981 */ /* 0x0002e2000c2e1d00 */
[----:B------:R-:W1:Y:S01]  /*02e0*/  S2UR UR5, SR_CgaCtaId ;  /* 0x00000000000579c3 */ /* 0x000e620000008800 */
[----:B------:R-:W-:Y:S01]  /*02f0*/  IMAD.SHL.U32 R25, R21, 0x10, RZ ;  /* 0x0000001015197824 */ /* 0x000fe200078e00ff */
[----:B------:R-:W-:Y:S01]  /*0300*/  UMOV UR4, 0x400 ;  /* 0x0000040000047882 */ /* 0x000fe20000000000 */
[----:B------:R-:W-:-:S03]  /*0310*/  SHF.R.U32.HI R0, RZ, 0x2, R21 ;  /* 0x00000002ff007819 */ /* 0x000fc60000011615 */
[----:B------:R-:W-:Y:S02]  /*0320*/  LOP3.LUT R25, R25, 0xff0, RZ, 0xc0, !PT ;  /* 0x00000ff019197812 */ /* 0x000fe400078ec0ff */
[----:B------:R-:W-:Y:S01]  /*0330*/  LOP3.LUT R0, R0, 0x30, RZ, 0xc0, !PT ;  /* 0x0000003000007812 */ /* 0x000fe200078ec0ff */
[----:B01----:R-:W-:-:S06]  /*0340*/  UPRMT UR4, UR5, 0x654, UR4 ;  /* 0x0000065405047896 */ /* 0x003fcc0008000004 */
[----:B------:R-:W-:Y:S02]  /*0350*/  IADD3 R32, R25, UR4, R0 ;  /* 0x0000000419207c10 */ /* 0x000fe4000fffe000 */
[----:B------:R-:W-:-:S04]  /*0360*/  LOP3.LUT R23, R21, 0xff, RZ, 0xc0, !PT ;  /* 0x000000ff15177812 */ /* 0x000fc800078ec0ff */
[----:B------:R-:W-:Y:S02]  /*0370*/  LEA R20, R23, UR4, 0x2 ;  /* 0x0000000417147c11 */ /* 0x000fe4000f8e10ff */
[----:B------:R-:W-:-:S04]  /*0380*/  PRMT R33, R21, 0x6540, R24 ;  /* 0x0000654015217816 */ /* 0x000fc80000000018 */
[C---:B------:R-:W-:Y:S01]  /*0390*/  ISETP.GE.AND P0, PT, R33.reuse, 0x600, PT ;  /* 0x000006002100780c */ /* 0x040fe20003f06270 */
[----:B--2---:R0:W-:Y:S01]  /*03a0*/  STS.128 [R32], R8 ;  /* 0x0000000820007388 */ /* 0x0041e20000000c00 */
[----:B------:R-:W-:Y:S08]  /*03b0*/  BAR.SYNC.DEFER_BLOCKING 0x0 ;  /* 0x0000000000007b1d */ /* 0x000ff00000010000 */
[----:B0-----:R-:W0:Y:S01]  /*03c0*/  LDC.64 R8, c[0x0][0x220] ;  /* 0x00008800ff087b82 */ /* 0x001e220000000a00 */
[----:B-----5:R-:W1:Y:S04]  /*03d0*/  LDS R26, [R20] ;  /* 0x00000000141a7984 */ /* 0x020e680000000800 */
[----:B------:R-:W-:Y:S04]  /*03e0*/  LDS R27, [R20+0x410] ;  /* 0x00041000141b7984 */ /* 0x000fe80000000800 */
[----:B------:R-:W-:Y:S04]  /*03f0*/  LDS R28, [R20+0x820] ;  /* 0x00082000141c7984 */ /* 0x000fe80000000800 */
[----:B------:R-:W-:Y:S01]  /*0400*/  LDS R29, [R20+0xc30] ;  /* 0x000c3000141d7984 */ /* 0x000fe20000000800 */
[----:B------:R-:W-:Y:S06]  /*0410*/  BAR.SYNC.DEFER_BLOCKING 0x0 ;  /* 0x0000000000007b1d */ /* 0x000fec0000010000 */
[----:B----4-:R2:W-:Y:S02]  /*0420*/  STS.128 [R32], R12 ;  /* 0x0000000c20007388 */ /* 0x0105e40000000c00 */
[----:B------:R-:W-:Y:S06]  /*0430*/  BAR.SYNC.DEFER_BLOCKING 0x0 ;  /* 0x0000000000007b1d */ /* 0x000fec0000010000 */
[----:B------:R-:W-:Y:S04]  /*0440*/  LDS R30, [R20] ;  /* 0x00000000141e7984 */ /* 0x000fe80000000800 */
[----:B------:R-:W-:Y:S04]  /*0450*/  LDS R31, [R20+0x410] ;  /* 0x00041000141f7984 */ /* 0x000fe80000000800 */
[----:B------:R-:W-:Y:S04]  /*0460*/  LDS R10, [R20+0x820] ;  /* 0x00082000140a7984 */ /* 0x000fe80000000800 */
[----:B------:R-:W4:Y:S01]  /*0470*/  LDS R11, [R20+0xc30] ;  /* 0x000c3000140b7984 */ /* 0x000f220000000800 */
[----:B------:R-:W-:Y:S06]  /*0480*/  BAR.SYNC.DEFER_BLOCKING 0x0 ;  /* 0x0000000000007b1d */ /* 0x000fec0000010000 */
[----:B------:R-:W-:Y:S02]  /*0490*/  STS.128 [R32], R16 ;  /* 0x0000001020007388 */ /* 0x000fe40000000c00 */
[----:B------:R-:W-:Y:S06]  /*04a0*/  BAR.SYNC.DEFER_BLOCKING 0x0 ;  /* 0x0000000000007b1d */ /* 0x000fec0000010000 */
[----:B------:R-:W-:Y:S04]  /*04b0*/  LDS R3, [R20] ;  /* 0x0000000014037984 */ /* 0x000fe80000000800 */
[----:B------:R-:W-:Y:S04]  /*04c0*/  LDS R0, [R20+0x410] ;  /* 0x0004100014007984 */ /* 0x000fe80000000800 */
[----:B------:R-:W5:Y:S04]  /*04d0*/  LDS R2, [R20+0x820] ;  /* 0x0008200014027984 */ /* 0x000f680000000800 */
[----:B------:R-:W1:Y:S01]  /*04e0*/  LDS R14, [R20+0xc30] ;  /* 0x000c3000140e7984 */ /* 0x000e620000000800 */
[----:B------:R-:W-:Y:S01]  /*04f0*/  BAR.SYNC.DEFER_BLOCKING 0x0 ;  /* 0x0000000000007b1d */ /* 0x000fe20000010000 */
[----:B--2---:R-:W-:-:S05]  /*0500*/  IMAD.HI R12, R33, 0x2aaaaaab, RZ ;  /* 0x2aaaaaab210c7827 */ /* 0x004fca00078e02ff */
[----:B------:R-:W-:-:S04]  /*0510*/  SHF.R.U32.HI R13, RZ, 0x1f, R12 ;  /* 0x0000001fff0d7819 */ /* 0x000fc8000001160c */
[----:B------:R-:W-:Y:S01]  /*0520*/  LEA.HI R12, R12, R13, RZ, 0x1a ;  /* 0x0000000d0c0c7211 */ /* 0x000fe200078fd0ff */
[----:B---3--:R2:W-:Y:S01]  /*0530*/  STS.128 [R32], R4 ;  /* 0x0000000420007388 */ /* 0x0085e20000000c00 */
[----:B------:R-:W-:Y:S03]  /*0540*/  BAR.SYNC.DEFER_BLOCKING 0x0 ;  /* 0x0000000000007b1d */ /* 0x000fe60000010000 */
[----:B------:R-:W-:Y:S02]  /*0550*/  IMAD R33, R12, -0x180, R33 ;  /* 0xfffffe800c217824 */ /* 0x000fe400078e0221 */
[----:B------:R-:W-:Y:S02]  /*0560*/  IMAD.MOV.U32 R15, RZ, RZ, RZ ;  /* 0x000000ffff0f7224 */ /* 0x000fe400078e00ff */
[----:B0-----:R-:W-:Y:S01]  /*0570*/  IMAD.WIDE R8, R33, 0x4, R8 ;  /* 0x0000000421087825 */ /* 0x001fe200078e0208 */
[----:B------:R-:W0:Y:S08]  /*0580*/  LDC.64 R12, c[0x0][0x218] ;  /* 0x00008600ff0c7b82 */ /* 0x000e300000000a00 */
[----:B--2---:R-:W2:Y:S08]  /*0590*/  LDC.64 R6, c[0x0][0x228] ;  /* 0x00008a00ff067b82 */ /* 0x004eb00000000a00 */
[----:B------:R-:W3:Y:S01]  /*05a0*/  LDC.64 R4, c[0x0][0x230] ;  /* 0x00008c00ff047b82 */ /* 0x000ee20000000a00 */
[----:B------:R0:W4:Y:S01]  /*05b0*/  @!P0 LDG.E.EL R15, desc[UR6][R8.64] ;  /* 0x00000006080f8981 */ /* 0x000122000c2e1900 */
[----:B------:R-:W-:Y:S01]  /*05c0*/  IMAD.MOV.U32 R19, RZ, RZ, RZ ;  /* 0x000000ffff137224 */ /* 0x000fe200078e00ff */
[----:B------:R-:W-:-:S02]  /*05d0*/  CS2R R16, SRZ ;  /* 0x0000000000107805 */ /* 0x000fc4000001ff00 */
[----:B------:R-:W1:Y:S01]  /*05e0*/  LDS R18, [R20] ;  /* 0x0000000014127984 */ /* 0x000e620000000800 */
[----:B0-----:R-:W-:-:S05]  /*05f0*/  IMAD.WIDE R12, R33, 0x4, R12 ;  /* 0x00000004210c7825 */ /* 0x001fca00078e020c */
[----:B------:R0:W1:Y:S01]  /*0600*/  @!P0 LDG.E.EL R19, desc[UR6][R12.64] ;  /* 0x000000060c138981 */ /* 0x000062000c2e1900 */
[----:B--2---:R-:W-:-:S05]  /*0610*/  IMAD.WIDE R6, R33, 0x4, R6 ;  /* 0x0000000421067825 */ /* 0x004fca00078e0206 */
[----:B------:R-:W2:Y:S01]  /*0620*/  @!P0 LDG.E.EL R17, desc[UR6][R6.64] ;  /* 0x0000000606118981 */ /* 0x000ea2000c2e1900 */
[----:B---3--:R-:W-:-:S05]  /*0630*/  IMAD.WIDE R4, R33, 0x4, R4 ;  /* 0x0000000421047825 */ /* 0x008fca00078e0204 */
[----:B------:R3:W2:Y:S01]  /*0640*/  @!P0 LDG.E.EL R16, desc[UR6][R4.64] ;  /* 0x0000000604108981 */ /* 0x0006a2000c2e1900 */
[----:B------:R-:W-:Y:S01]  /*0650*/  IMAD.MOV.U32 R8, RZ, RZ, 0x3e800000 ;  /* 0x3e800000ff087424 */ /* 0x000fe200078e00ff */
[----:B0-----:R-:W-:-:S04]  /*0660*/  SHF.R.U32.HI R12, RZ, 0x4, R21 ;  /* 0x00000004ff0c7819 */ /* 0x001fc80000011615 */
[----:B---3--:R-:W-:Y:S02]  /*0670*/  SGXT.U32 R5, R12, 0x4 ;  /* 0x000000040c05781a */ /* 0x008fe40000000000 */
[----:B------:R-:W0:Y:S02]  /*0680*/  LDS R12, [R20+0x410] ;  /* 0x00041000140c7984 */ /* 0x000e240000000800 */
[----:B------:R-:W-:Y:S01]  /*0690*/  PRMT R24, R5, 0x6540, R24 ;  /* 0x0000654005187816 */ /* 0x000fe20000000018 */
[----:B------:R-:W3:Y:S01]  /*06a0*/  S2UR UR4, SR_CgaCtaId ;  /* 0x00000000000479c3 */ /* 0x000ee20000008800 */
[----:B------:R-:W-:Y:S01]  /*06b0*/  LOP3.LUT R21, R22, 0xf, R21, 0xf8, !PT ;  /* 0x0000000f16157812 */ /* 0x000fe200078ef815 */
[----:B------:R-:W-:Y:S02]  /*06c0*/  UMOV UR5, 0x400 ;  /* 0x0000040000057882 */ /* 0x000fe40000000000 */
[----:B---3--:R-:W-:Y:S01]  /*06d0*/  UPRMT UR4, UR4, 0x654, UR5 ;  /* 0x0000065404047896 */ /* 0x008fe20008000005 */
[----:B----4-:R-:W-:-:S04]  /*06e0*/  FADD R15, R15, 9.9999997473787516356e-06 ;  /* 0x3727c5ac0f0f7421 */ /* 0x010fc80000000000 */
[----:B------:R-:W3:Y:S02]  /*06f0*/  MUFU.SQRT R9, R15 ;  /* 0x0000000f00097308 */ /* 0x000ee40000002000 */
[C---:B---3--:R-:W-:Y:S02]  /*0700*/  FSETP.GT.AND P0, PT, R9.reuse, 8.50705917302346158658e+37, PT ;  /* 0x7e8000000900780b */ /* 0x048fe40003f04000 */
[----:B------:R-:W-:-:S11]  /*0710*/  FSETP.GEU.AND P1, PT, R9, 1.175494350822287508e-38, PT ;  /* 0x008000000900780b */ /* 0x000fd60003f2e000 */
[----:B------:R-:W-:-:S04]  /*0720*/  @P0 FMUL R9, R9, 0.25 ;  /* 0x3e80000009090820 */ /* 0x000fc80000400000 */
[----:B------:R-:W-:Y:S01]  /*0730*/  @!P1 FMUL R9, R9, 16777216 ;  /* 0x4b80000009099820 */ /* 0x000fe20000400000 */
[----:B------:R-:W-:Y:S02]  /*0740*/  FSEL R6, R8, 1, P0 ;  /* 0x3f80000008067808 */ /* 0x000fe40000000000 */
[----:B------:R-:W3:Y:S03]  /*0750*/  LDS R8, [R20+0x820] ;  /* 0x0008200014087984 */ /* 0x000ee60000000800 */
[----:B------:R-:W4:Y:S01]  /*0760*/  MUFU.RCP R9, R9 ;  /* 0x0000000900097308 */ /* 0x000f220000001000 */
[----:B------:R-:W-:-:S04]  /*0770*/  @!P1 FMUL R6, R6, 16777216 ;  /* 0x4b80000006069820 */ /* 0x000fc80000400000 */
[----:B----4-:R-:W-:Y:S02]  /*0780*/  FMUL R4, R9, R6 ;  /* 0x0000000609047220 */ /* 0x010fe40000400000 */
[----:B------:R-:W4:Y:S01]  /*0790*/  LDS R6, [R20+0xc30] ;  /* 0x000c300014067984 */ /* 0x000f220000000800 */
[--C-:B-1----:R-:W-:Y:S01]  /*07a0*/  FADD R5, R26, -R19.reuse ;  /* 0x800000131a057221 */ /* 0x102fe20000000000 */
[--C-:B------:R-:W-:Y:S01]  /*07b0*/  FADD R35, R11, -R19.reuse ;  /* 0x800000130b237221 */ /* 0x100fe20000000000 */
[--C-:B-----5:R-:W-:Y:S01]  /*07c0*/  FADD R11, R2, -R19.reuse ;  /* 0x80000013020b7221 */ /* 0x120fe20000000000 */
[--C-:B------:R-:W-:Y:S01]  /*07d0*/  FADD R27, R27, -R19.reuse ;  /* 0x800000131b1b7221 */ /* 0x100fe20000000000 */
[--C-:B------:R-:W-:Y:S01]  /*07e0*/  FADD R15, R10, -R19.reuse ;  /* 0x800000130a0f7221 */ /* 0x100fe20000000000 */
[--C-:B------:R-:W-:Y:S01]  /*07f0*/  FADD R7, R28, -R19.reuse ;  /* 0x800000131c077221 */ /* 0x100fe20000000000 */
[--C-:B------:R-:W-:Y:S01]  /*0800*/  FADD R33, R3, -R19.reuse ;  /* 0x8000001303217221 */ /* 0x100fe20000000000 */
[----:B------:R-:W-:Y:S01]  /*0810*/  FMUL R5, R4, R5 ;  /* 0x0000000504057220 */ /* 0x000fe20000400000 */
[--C-:B------:R-:W-:Y:S01]  /*0820*/  FADD R9, R30, -R19.reuse ;  /* 0x800000131e097221 */ /* 0x100fe20000000000 */
[--C-:B------:R-:W-:Y:S01]  /*0830*/  FADD R3, R14, -R19.reuse ;  /* 0x800000130e037221 */ /* 0x100fe20000000000 */
[----:B------:R-:W-:Y:S01]  /*0840*/  FMUL R11, R4, R11 ;  /* 0x0000000b040b7220 */ /* 0x000fe20000400000 */
[--C-:B------:R-:W-:Y:S01]  /*0850*/  FADD R29, R29, -R19.reuse ;  /* 0x800000131d1d7221 */ /* 0x100fe20000000000 */
[--C-:B------:R-:W-:Y:S01]  /*0860*/  FADD R31, R31, -R19.reuse ;  /* 0x800000131f1f7221 */ /* 0x100fe20000000000 */
[--C-:B------:R-:W-:Y:S01]  /*0870*/  FADD R13, R0, -R19.reuse ;  /* 0x80000013000d7221 */ /* 0x100fe20000000000 */
[--C-:B------:R-:W-:Y:S01]  /*0880*/  FADD R18, R18, -R19.reuse ;  /* 0x8000001312127221 */ /* 0x100fe20000000000 */
[--C-:B0-----:R-:W-:Y:S01]  /*0890*/  FADD R37, R12, -R19.reuse ;  /* 0x800000130c257221 */ /* 0x101fe20000000000 */
[C---:B------:R-:W-:Y:S01]  /*08a0*/  FMUL R14, R4.reuse, R15 ;  /* 0x0000000f040e7220 */ /* 0x040fe20000400000 */
[----:B------:R-:W-:Y:S01]  /*08b0*/  FMUL R27, R4, R27 ;  /* 0x0000001b041b7220 */ /* 0x000fe20000400000 */
[--C-:B---3--:R-:W-:Y:S01]  /*08c0*/  FADD R8, R8, -R19.reuse ;  /* 0x8000001308087221 */ /* 0x108fe20000000000 */
[--C-:B--2---:R-:W-:Y:S01]  /*08d0*/  FFMA R15, R5, R17, R16.reuse ;  /* 0x00000011050f7223 */ /* 0x104fe20000000010 */
[C---:B------:R-:W-:Y:S01]  /*08e0*/  FMUL R3, R4.reuse, R3 ;  /* 0x0000000304037220 */ /* 0x040fe20000400000 */
[C---:B------:R-:W-:Y:S01]  /*08f0*/  FMUL R2, R4.reuse, R9 ;  /* 0x0000000904027220 */ /* 0x040fe20000400000 */
[-CC-:B------:R-:W-:Y:S01]  /*0900*/  FFMA R5, R11, R17.reuse, R16.reuse ;  /* 0x000000110b057223 */ /* 0x180fe20000000010 */
[----:B------:R-:W-:Y:S01]  /*0910*/  FMUL R9, R4, R8 ;  /* 0x0000000804097220 */ /* 0x000fe20000400000 */
[----:B------:R-:W-:Y:S01]  /*0920*/  LOP3.LUT R11, R24, 0xe0, RZ, 0xfc, !PT ;  /* 0x000000e0180b7812 */ /* 0x000fe200078efcff */
[----:B------:R-:W-:Y:S01]  /*0930*/  FFMA R0, R27, R17, R16 ;  /* 0x000000111b007223 */ /* 0x000fe20000000010 */
[C---:B------:R-:W-:Y:S01]  /*0940*/  FMUL R28, R4.reuse, R29 ;  /* 0x0000001d041c7220 */ /* 0x040fe20000400000 */
[----:B------:R-:W-:Y:S01]  /*0950*/  FMUL R13, R4, R13 ;  /* 0x0000000d040d7220 */ /* 0x000fe20000400000 */
[----:B----4-:R-:W-:Y:S01]  /*0960*/  FADD R19, R6, -R19 ;  /* 0x8000001306137221 */ /* 0x010fe20000000000 */
[C---:B------:R-:W-:Y:S01]  /*0970*/  FMUL R6, R4.reuse, R7 ;  /* 0x0000000704067220 */ /* 0x040fe20000400000 */
[----:B------:R-:W-:-:S03]  /*0980*/  FMUL R7, R4, R18 ;  /* 0x0000001204077220 */ /* 0x000fc60000400000 */
[-CC-:B------:R-:W-:Y:S01]  /*0990*/  FFMA R27, R6, R17.reuse, R16.reuse ;  /* 0x00000011061b7223 */ /* 0x180fe20000000010 */
[-CC-:B------:R-:W-:Y:S01]  /*09a0*/  FFMA R6, R3, R17.reuse, R16.reuse ;  /* 0x0000001103067223 */ /* 0x180fe20000000010 */
[----:B------:R-:W-:Y:S01]  /*09b0*/  FFMA R3, R9, R17, R16 ;  /* 0x0000001109037223 */ /* 0x000fe20000000010 */
[----:B------:R-:W-:-:S04]  /*09c0*/  IMAD.HI R9, R11, 0x2aaaaaab, RZ ;  /* 0x2aaaaaab0b097827 */ /* 0x000fc800078e02ff */
[C---:B------:R-:W-:Y:S01]  /*09d0*/  FMUL R33, R4.reuse, R33 ;  /* 0x0000002104217220 */ /* 0x040fe20000400000 */
[C---:B------:R-:W-:Y:S01]  /*09e0*/  FMUL R35, R4.reuse, R35 ;  /* 0x0000002304237220 */ /* 0x040fe20000400000 */
[C---:B------:R-:W-:Y:S01]  /*09f0*/  FMUL R31, R4.reuse, R31 ;  /* 0x0000001f041f7220 */ /* 0x040fe20000400000 */
[C---:B------:R-:W-:Y:S01]  /*0a00*/  FMUL R37, R4.reuse, R37 ;  /* 0x0000002504257220 */ /* 0x040fe20000400000 */
[----:B------:R-:W-:Y:S01]  /*0a10*/  FMUL R29, R4, R19 ;  /* 0x00000013041d7220 */ /* 0x000fe20000400000 */
[----:B------:R-:W-:Y:S01]  /*0a20*/  FFMA R4, R7, R17, R16 ;  /* 0x0000001107047223 */ /* 0x000fe20000000010 */
[----:B------:R-:W-:Y:S02]  /*0a30*/  SHF.R.U32.HI R22, RZ, 0x1f, R9 ;  /* 0x0000001fff167819 */ /* 0x000fe40000011609 */
[----:B------:R-:W-:Y:S02]  /*0a40*/  LOP3.LUT R7, R24, 0xd0, RZ, 0xfc, !PT ;  /* 0x000000d018077812 */ /* 0x000fe400078efcff */
[----:B------:R-:W-:-:S03]  /*0a50*/  LEA.HI.SX32 R22, R9, R22, 0x1a ;  /* 0x0000001609167211 */ /* 0x000fc600078fd2ff */
[----:B------:R-:W-:-:S05]  /*0a60*/  IMAD.HI R9, R7, 0x2aaaaaab, RZ ;  /* 0x2aaaaaab07097827 */ /* 0x000fca00078e02ff */
[----:B------:R-:W-:Y:S01]  /*0a70*/  SHF.R.U32.HI R30, RZ, 0x1f, R9 ;  /* 0x0000001fff1e7819 */ /* 0x000fe20000011609 */
[----:B------:R-:W-:-:S03]  /*0a80*/  IMAD R32, R22, -0x180, R11 ;  /* 0xfffffe8016207824 */ /* 0x000fc600078e020b */
[----:B------:R-:W-:Y:S01]  /*0a90*/  LEA.HI.SX32 R30, R9, R30, 0x1a ;  /* 0x0000001e091e7211 */ /* 0x000fe200078fd2ff */
[----:B------:R-:W-:Y:S01]  /*0aa0*/  IMAD R9, R32, 0x3c1, R21 ;  /* 0x000003c120097824 */ /* 0x000fe200078e0215 */
[----:B------:R-:W-:-:S03]  /*0ab0*/  ISETP.GE.AND P0, PT, R21, 0x3c1, PT ;  /* 0x000003c11500780c */ /* 0x000fc60003f06270 */
[----:B------:R-:W-:Y:S01]  /*0ac0*/  IMAD R32, R30, -0x180, R7 ;  /* 0xfffffe801e207824 */ /* 0x000fe200078e0207 */
[----:B------:R-:W-:Y:S01]  /*0ad0*/  ISETP.LT.AND P1, PT, R11, 0x600, !P0 ;  /* 0x000006000b00780c */ /* 0x000fe20004721270 */
[-CC-:B------:R-:W-:Y:S01]  /*0ae0*/  FFMA R12, R13, R17.reuse, R16.reuse ;  /* 0x000000110d0c7223 */ /* 0x180fe20000000010 */
[----:B------:R-:W-:Y:S01]  /*0af0*/  LOP3.LUT R13, R24, 0x90, RZ, 0xfc, !PT ;  /* 0x00000090180d7812 */ /* 0x000fe200078efcff */
[----:B------:R-:W-:Y:S02]  /*0b00*/  IMAD R11, R32, 0x3c1, R21 ;  /* 0x000003c1200b7824 */ /* 0x000fe400078e0215 */
[-CC-:B------:R-:W-:Y:S01]  /*0b10*/  FFMA R8, R2, R17.reuse, R16.reuse ;  /* 0x0000001102087223 */ /* 0x180fe20000000010 */
[-CC-:B------:R-:W-:Y:S01]  /*0b20*/  FFMA R28, R28, R17.reuse, R16.reuse ;  /* 0x000000111c1c7223 */ /* 0x180fe20000000010 */
[-CC-:B------:R-:W-:Y:S01]  /*0b30*/  FFMA R19, R31, R17.reuse, R16.reuse ;  /* 0x000000111f137223 */ /* 0x180fe20000000010 */
[-CC-:B------:R-:W-:Y:S01]  /*0b40*/  FFMA R14, R14, R17.reuse, R16.reuse ;  /* 0x000000110e0e7223 */ /* 0x180fe20000000010 */
[-CC-:B------:R-:W-:Y:S01]  /*0b50*/  FFMA R18, R35, R17.reuse, R16.reuse ;  /* 0x0000001123127223 */ /* 0x180fe20000000010 */
[-CC-:B------:R-:W-:Y:S01]  /*0b60*/  FFMA R10, R33, R17.reuse, R16.reuse ;  /* 0x00000011210a7223 */ /* 0x180fe20000000010 */
[----:B------:R-:W-:Y:S01]  /*0b70*/  FFMA R2, R37, R17, R16 ;  /* 0x0000001125027223 */ /* 0x000fe20000000010 */
[----:B------:R-:W-:-:S02]  /*0b80*/  IMAD R11, R30, 0x1e0800, R11 ;  /* 0x001e08001e0b7824 */ /* 0x000fc400078e020b */
[----:B------:R-:W-:Y:S01]  /*0b90*/  FFMA R16, R29, R17, R16 ;  /* 0x000000111d107223 */ /* 0x000fe20000000010 */
[----:B------:R-:W-:Y:S01]  /*0ba0*/  LEA.HI R30, R25, UR4, RZ, 0x1e ;  /* 0x00000004191e7c11 */ /* 0x000fe2000f8ff0ff */
[----:B------:R-:W-:Y:S01]  /*0bb0*/  IMAD.HI R17, R13, 0x2aaaaaab, RZ ;  /* 0x2aaaaaab0d117827 */ /* 0x000fe200078e02ff */
[----:B------:R-:W-:Y:S01]  /*0bc0*/  P2R R26, PR, RZ, 0x2 ;  /* 0x00000002ff1a7803 */ /* 0x000fe20000000000 */
[----:B------:R-:W-:Y:S01]  /*0bd0*/  BAR.SYNC.DEFER_BLOCKING 0x0 ;  /* 0x0000000000007b1d */ /* 0x000fe20000010000 */
[----:B------:R-:W-:Y:S01]  /*0be0*/  ISETP.LT.AND P1, PT, R7, 0x600, !P0 ;  /* 0x000006000700780c */ /* 0x000fe20004721270 */
[----:B------:R-:W-:Y:S01]  /*0bf0*/  IMAD R7, R25, 0x4, R30 ;  /* 0x0000000419077824 */ /* 0x000fe200078e021e */
[----:B------:R-:W-:-:S04]  /*0c00*/  SHF.R.U32.HI R30, RZ, 0x1f, R17 ;  /* 0x0000001fff1e7819 */ /* 0x000fc80000011611 */
[----:B------:R-:W-:-:S05]  /*0c10*/  LEA.HI.SX32 R30, R17, R30, 0x1a ;  /* 0x0000001e111e7211 */ /* 0x000fca00078fd2ff */
[----:B------:R-:W-:Y:S02]  /*0c20*/  IMAD R32, R30, -0x180, R13 ;  /* 0xfffffe801e207824 */ /* 0x000fe400078e020d */
[----:B------:R-:W-:Y:S02]  /*0c30*/  IMAD R9, R22, 0x1e0800, R9 ;  /* 0x001e080016097824 */ /* 0x000fe400078e0209 */
[----:B------:R-:W-:Y:S01]  /*0c40*/  IMAD R17, R32, 0x3c1, R21 ;  /* 0x000003c120117824 */ /* 0x000fe200078e0215 */
[----:B------:R-:W-:Y:S02]  /*0c50*/  P2R R22, PR, RZ, 0x2 ;  /* 0x00000002ff167803 */ /* 0x000fe40000000000 */
[----:B------:R-:W-:Y:S01]  /*0c60*/  ISETP.LT.AND P1, PT, R13, 0x600, !P0 ;  /* 0x000006000d00780c */ /* 0x000fe20004721270 */
[----:B------:R-:W-:Y:S01]  /*0c70*/  IMAD R13, R30, 0x1e0800, R17 ;  /* 0x001e08001e0d7824 */ /* 0x000fe200078e0211 */
[----:B------:R-:W-:Y:S02]  /*0c80*/  FSETP.GEU.AND P2, PT, R15, RZ, PT ;  /* 0x000000ff0f00720b */ /* 0x000fe40003f4e000 */
[----:B------:R-:W-:-:S02]  /*0c90*/  LOP3.LUT R17, R24, 0x80, RZ, 0xfc, !PT ;  /* 0x0000008018117812 */ /* 0x000fc400078efcff */
[----:B------:R-:W-:-:S03]  /*0ca0*/  FSEL R34, R15, RZ, P2 ;  /* 0x000000ff0f227208 */ /* 0x000fc60001000000 */
[----:B------:R-:W-:-:S05]  /*0cb0*/  IMAD.HI R15, R17, 0x2aaaaaab, RZ ;  /* 0x2aaaaaab110f7827 */ /* 0x000fca00078e02ff */
[----:B------:R-:W-:-:S04]  /*0cc0*/  SHF.R.U32.HI R30, RZ, 0x1f, R15 ;  /* 0x0000001fff1e7819 */ /* 0x000fc8000001160f */
[----:B------:R-:W-:-:S05]  /*0cd0*/  LEA.HI.SX32 R30, R15, R30, 0x1a ;  /* 0x0000001e0f1e7211 */ /* 0x000fca00078fd2ff */
[----:B------:R-:W-:Y:S01]  /*0ce0*/  IMAD R32, R30, -0x180, R17 ;  /* 0xfffffe801e207824 */ /* 0x000fe200078e0211 */
[----:B------:R-:W-:-:S03]  /*0cf0*/  FSETP.GEU.AND P3, PT, R0, RZ, PT ;  /* 0x000000ff0000720b */ /* 0x000fc60003f6e000 */
[----:B------:R-:W-:-:S04]  /*0d00*/  IMAD R15, R32, 0x3c1, R21 ;  /* 0x000003c1200f7824 */ /* 0x000fc800078e0215 */
[----:B------:R-:W-:Y:S01]  /*0d10*/  IMAD R15, R30, 0x1e0800, R15 ;  /* 0x001e08001e0f7824 */ /* 0x000fe200078e020f */
[----:B------:R-:W-:Y:S02]  /*0d20*/  FSEL R30, R0, RZ, P3 ;  /* 0x000000ff001e7208 */ /* 0x000fe40001800000 */
[C---:B------:R-:W-:Y:S02]  /*0d30*/  FSETP.GEU.AND P3, PT, R27.reuse, RZ, PT ;  /* 0x000000ff1b00720b */ /* 0x040fe40003f6e000 */
[----:B------:R-:W-:Y:S02]  /*0d40*/  FSETP.GEU.AND P4, PT, R28, RZ, PT ;  /* 0x000000ff1c00720b */ /* 0x000fe40003f8e000 */
[----:B------:R-:W-:Y:S02]  /*0d50*/  FSEL R32, R27, RZ, P3 ;  /* 0x000000ff1b207208 */ /* 0x000fe40001800000 */
[----:B------:R-:W-:Y:S02]  /*0d60*/  FSETP.GEU.AND P3, PT, R8, RZ, PT ;  /* 0x000000ff0800720b */ /* 0x000fe40003f6e000 */
[----:B------:R-:W-:Y:S01]  /*0d70*/  LOP3.LUT R0, R24, 0xc0, RZ, 0xfc, !PT ;  /* 0x000000c018007812 */ /* 0x000fe200078efcff */
[----:B------:R0:W-:Y:S01]  /*0d80*/  STS [R7], R34 ;  /* 0x0000002207007388 */ /* 0x0001e20000000800 */
[----:B------:R-:W-:-:S02]  /*0d90*/  ISETP.LT.AND P2, PT, R17, 0x600, !P0 ;  /* 0x000006001100780c */ /* 0x000fc40004741270 */
[----:B------:R-:W-:Y:S01]  /*0da0*/  FSEL R36, R8, RZ, P3 ;  /* 0x000000ff08247208 */ /* 0x000fe20001800000 */
[----:B------:R-:W-:Y:S01]  /*0db0*/  IMAD.HI R17, R0, 0x2aaaaaab, RZ ;  /* 0x2aaaaaab00117827 */ /* 0x000fe200078e02ff */
[----:B------:R-:W-:Y:S02]  /*0dc0*/  LOP3.LUT R8, R24, 0xb0, RZ, 0xfc, !PT ;  /* 0x000000b018087812 */ /* 0x000fe400078efcff */
[----:B0-----:R-:W-:Y:S02]  /*0dd0*/  FSEL R34, R28, RZ, P4 ;  /* 0x000000ff1c227208 */ /* 0x001fe40002000000 */
[C---:B------:R-:W-:Y:S02]  /*0de0*/  FSETP.GEU.AND P4, PT, R19.reuse, RZ, PT ;  /* 0x000000ff1300720b */ /* 0x040fe40003f8e000 */
[----:B------:R-:W-:Y:S02]  /*0df0*/  LOP3.LUT R25, R24, 0x70, RZ, 0xfc, !PT ;  /* 0x0000007018197812 */ /* 0x000fe400078efcff */
[----:B------:R-:W-:Y:S01]  /*0e00*/  FSEL R29, R19, RZ, P4 ;  /* 0x000000ff131d7208 */ /* 0x000fe20002000000 */
[----:B------:R-:W-:Y:S01]  /*0e10*/  IMAD.HI R19, R8, 0x2aaaaaab, RZ ;  /* 0x2aaaaaab08137827 */ /* 0x000fe200078e02ff */
[----:B------:R-:W-:-:S03]  /*0e20*/  SHF.R.U32.HI R28, RZ, 0x1f, R17 ;  /* 0x0000001fff1c7819 */ /* 0x000fc60000011611 */
[----:B------:R-:W-:Y:S01]  /*0e30*/  IMAD.HI R27, R25, 0x2aaaaaab, RZ ;  /* 0x2aaaaaab191b7827 */ /* 0x000fe200078e02ff */
[----:B------:R-:W-:Y:S02]  /*0e40*/  LEA.HI.SX32 R17, R17, R28, 0x1a ;  /* 0x0000001c11117211 */ /* 0x000fe400078fd2ff */
[----:B------:R-:W-:-:S04]  /*0e50*/  SHF.R.U32.HI R28, RZ, 0x1f, R19 ;  /* 0x0000001fff1c7819 */ /* 0x000fc80000011613 */
[----:B------:R-:W-:Y:S02]  /*0e60*/  LEA.HI.SX32 R19, R19, R28, 0x1a ;  /* 0x0000001c13137211 */ /* 0x000fe400078fd2ff */
[----:B------:R-:W-:Y:S02]  /*0e70*/  SHF.R.U32.HI R28, RZ, 0x1f, R27 ;  /* 0x0000001fff1c7819 */ /* 0x000fe4000001161b */
[C---:B------:R-:W-:Y:S02]  /*0e80*/  FSETP.GEU.AND P4, PT, R14.reuse, RZ, PT ;  /* 0x000000ff0e00720b */ /* 0x040fe40003f8e000 */
[----:B------:R-:W-:Y:S01]  /*0e90*/  LEA.HI.SX32 R28, R27, R28, 0x1a ;  /* 0x0000001c1b1c7211 */ /* 0x000fe200078fd2ff */
[----:B------:R0:W-:Y:S01]  /*0ea0*/  STS [R7+0x4], R30 ;  /* 0x0000041e07007388 */ /* 0x0001e20000000800 */
[----:B------:R-:W-:Y:S02]  /*0eb0*/  FSEL R14, R14, RZ, P4 ;  /* 0x000000ff0e0e7208 */ /* 0x000fe40002000000 */
[----:B------:R-:W-:-:S02]  /*0ec0*/  FSETP.GEU.AND P4, PT, R18, RZ, PT ;  /* 0x000000ff1200720b */ /* 0x000fc40003f8e000 */
[----:B------:R-:W-:Y:S01]  /*0ed0*/  ISETP.LT.AND P3, PT, R25, 0x600, !P0 ;  /* 0x000006001900780c */ /* 0x000fe20004761270 */
[----:B0-----:R-:W-:Y:S01]  /*0ee0*/  IMAD R30, R28, -0x180, R25 ;  /* 0xfffffe801c1e7824 */ /* 0x001fe200078e0219 */
[----:B------:R-:W-:Y:S02]  /*0ef0*/  FSEL R18, R18, RZ, P4 ;  /* 0x000000ff12127208 */ /* 0x000fe40002000000 */
[----:B------:R-:W-:Y:S01]  /*0f00*/  FSETP.GEU.AND P4, PT, R10, RZ, PT ;  /* 0x000000ff0a00720b */ /* 0x000fe20003f8e000 */
[----:B------:R-:W-:-:S04]  /*0f10*/  IMAD R25, R30, 0x3c1, R21 ;  /* 0x000003c11e197824 */ /* 0x000fc800078e0215 */
[----:B------:R-:W-:Y:S01]  /*0f20*/  IMAD R25, R28, 0x1e0800, R25 ;  /* 0x001e08001c197824 */ /* 0x000fe200078e0219 */
[----:B------:R-:W-:Y:S02]  /*0f30*/  FSEL R28, R10, RZ, P4 ;  /* 0x000000ff0a1c7208 */ /* 0x000fe40002000000 */
[----:B------:R-:W-:-:S04]  /*0f40*/  FSETP.GEU.AND P4, PT, R12, RZ, PT ;  /* 0x000000ff0c00720b */ /* 0x000fc80003f8e000 */
[----:B------:R-:W-:Y:S02]  /*0f50*/  FSEL R30, R12, RZ, P4 ;  /* 0x000000ff0c1e7208 */ /* 0x000fe40002000000 */
[C---:B------:R-:W-:Y:S01]  /*0f60*/  FSETP.GEU.AND P4, PT, R5.reuse, RZ, PT ;  /* 0x000000ff0500720b */ /* 0x040fe20003f8e000 */
[----:B------:R0:W-:Y:S01]  /*0f70*/  STS [R7+0x8], R32 ;  /* 0x0000082007007388 */ /* 0x0001e20000000800 */
[C---:B------:R-:W-:Y:S02]  /*0f80*/  LOP3.LUT R12, R24.reuse, 0x60, RZ, 0xfc, !PT ;  /* 0x00000060180c7812 */ /* 0x040fe400078efcff */
[----:B------:R-:W-:Y:S01]  /*0f90*/  LOP3.LUT R10, R24, 0xa0, RZ, 0xfc, !PT ;  /* 0x000000a0180a7812 */ /* 0x000fe200078efcff */
[----:B------:R1:W-:Y:S01]  /*0fa0*/  STS [R7+0xc], R34 ;  /* 0x00000c2207007388 */ /* 0x0003e20000000800 */
[----:B0-----:R-:W-:Y:S02]  /*0fb0*/  FSEL R32, R5, RZ, P4 ;  /* 0x000000ff05207208 */ /* 0x001fe40002000000 */
[----:B------:R-:W-:Y:S01]  /*0fc0*/  FSETP.GEU.AND P4, PT, R6, RZ, PT ;  /* 0x000000ff0600720b */ /* 0x000fe20003f8e000 */
[----:B------:R0:W-:Y:S01]  /*0fd0*/  STS [R7+0x14], R29 ;  /* 0x0000141d07007388 */ /* 0x0001e20000000800 */
[----:B------:R-:W-:-:S02]  /*0fe0*/  IMAD.HI R27, R10, 0x2aaaaaab, RZ ;  /* 0x2aaaaaab0a1b7827 */ /* 0x000fc400078e02ff */
[----:B-1----:R-:W-:Y:S02]  /*0ff0*/  FSEL R34, R6, RZ, P4 ;  /* 0x000000ff06227208 */ /* 0x002fe40002000000 */
[----:B------:R-:W-:Y:S01]  /*1000*/  FSETP.GEU.AND P4, PT, R4, RZ, PT ;  /* 0x000000ff0400720b */ /* 0x000fe20003f8e000 */
[----:B0-----:R-:W-:Y:S01]  /*1010*/  IMAD.HI R29, R12, 0x2aaaaaab, RZ ;  /* 0x2aaaaaab0c1d7827 */ /* 0x001fe200078e02ff */
[----:B------:R0:W-:Y:S02]  /*1020*/  STS [R7+0x18], R14 ;  /* 0x0000180e07007388 */ /* 0x0001e40000000800 */
[----:B------:R-:W-:Y:S02]  /*1030*/  FSEL R4, R4, RZ, P4 ;  /* 0x000000ff04047208 */ /* 0x000fe40002000000 */
[----:B------:R-:W-:Y:S02]  /*1040*/  FSETP.GEU.AND P4, PT, R2, RZ, PT ;  /* 0x000000ff0200720b */ /* 0x000fe40003f8e000 */
[----:B------:R-:W-:-:S02]  /*1050*/  SHF.R.U32.HI R6, RZ, 0x1f, R29 ;  /* 0x0000001fff067819 */ /* 0x000fc4000001161d */
[----:B0-----:R-:W-:Y:S02]  /*1060*/  SHF.R.U32.HI R14, RZ, 0x1f, R27 ;  /* 0x0000001fff0e7819 */ /* 0x001fe4000001161b */
[----:B------:R-:W-:Y:S02]  /*1070*/  LEA.HI.SX32 R29, R29, R6, 0x1a ;  /* 0x000000061d1d7211 */ /* 0x000fe400078fd2ff */
[----:B------:R-:W-:Y:S02]  /*1080*/  LEA.HI.SX32 R27, R27, R14, 0x1a ;  /* 0x0000000e1b1b7211 */ /* 0x000fe400078fd2ff */
[----:B------:R-:W-:Y:S02]  /*1090*/  FSEL R6, R2, RZ, P4 ;  /* 0x000000ff02067208 */ /* 0x000fe40002000000 */
[----:B------:R-:W-:Y:S02]  /*10a0*/  LOP3.LUT R14, R24, 0x50, RZ, 0xfc, !PT ;  /* 0x00000050180e7812 */ /* 0x000fe400078efcff */
[----:B------:R-:W-:Y:S01]  /*10b0*/  FSETP.GEU.AND P4, PT, R3, RZ, PT ;  /* 0x000000ff0300720b */ /* 0x000fe20003f8e000 */
[----:B------:R0:W-:Y:S02]  /*10c0*/  STS [R7+0x20], R28 ;  /* 0x0000201c07007388 */ /* 0x0001e40000000800 */
[----:B------:R-:W-:-:S02]  /*10d0*/  IMAD.HI R31, R14, 0x2aaaaaab, RZ ;  /* 0x2aaaaaab0e1f7827 */ /* 0x000fc400078e02ff */
[----:B------:R1:W-:Y:S01]  /*10e0*/  STS [R7+0x1c], R18 ;  /* 0x00001c1207007388 */ /* 0x0003e20000000800 */
[----:B0-----:R-:W-:Y:S02]  /*10f0*/  FSEL R28, R3, RZ, P4 ;  /* 0x000000ff031c7208 */ /* 0x001fe40002000000 */
[----:B------:R-:W-:Y:S02]  /*1100*/  FSETP.GEU.AND P4, PT, R16, RZ, PT ;  /* 0x000000ff1000720b */ /* 0x000fe40003f8e000 */
[----:B-1----:R-:W-:Y:S01]  /*1110*/  LOP3.LUT R18, R24, 0x40, RZ, 0xfc, !PT ;  /* 0x0000004018127812 */ /* 0x002fe200078efcff */
[----:B------:R0:W-:Y:S01]  /*1120*/  STS [R7+0x24], R30 ;  /* 0x0000241e07007388 */ /* 0x0001e20000000800 */
[----:B------:R-:W-:-:S03]  /*1130*/  SHF.R.U32.HI R2, RZ, 0x1f, R31 ;  /* 0x0000001fff027819 */ /* 0x000fc6000001161f */
[----:B------:R-:W-:Y:S01]  /*1140*/  IMAD.HI R33, R18, 0x2aaaaaab, RZ ;  /* 0x2aaaaaab12217827 */ /* 0x000fe200078e02ff */
[----:B------:R1:W-:Y:S01]  /*1150*/  STS [R7+0x30], R4 ;  /* 0x0000300407007388 */ /* 0x0003e20000000800 */
[----:B0-----:R-:W-:Y:S02]  /*1160*/  FSEL R30, R16, RZ, P4 ;  /* 0x000000ff101e7208 */ /* 0x001fe40002000000 */
[C---:B------:R-:W-:Y:S02]  /*1170*/  LOP3.LUT R16, R24.reuse, 0x30, RZ, 0xfc, !PT ;  /* 0x0000003018107812 */ /* 0x040fe400078efcff */
[----:B------:R-:W-:Y:S02]  /*1180*/  LEA.HI.SX32 R31, R31, R2, 0x1a ;  /* 0x000000021f1f7211 */ /* 0x000fe400078fd2ff */
[----:B------:R-:W-:Y:S01]  /*1190*/  LOP3.LUT R2, R24, 0x20, RZ, 0xfc, !PT ;  /* 0x0000002018027812 */ /* 0x000fe200078efcff */
[----:B------:R-:W-:Y:S01]  /*11a0*/  IMAD.HI R35, R16, 0x2aaaaaab, RZ ;  /* 0x2aaaaaab10237827 */ /* 0x000fe200078e02ff */
[----:B-1----:R-:W-:-:S03]  /*11b0*/  SHF.R.U32.HI R4, RZ, 0x1f, R33 ;  /* 0x0000001fff047819 */ /* 0x002fc60000011621 */
[----:B------:R-:W-:Y:S01]  /*11c0*/  IMAD.HI R3, R2, 0x2aaaaaab, RZ ;  /* 0x2aaaaaab02037827 */ /* 0x000fe200078e02ff */
[----:B------:R-:W-:Y:S02]  /*11d0*/  LEA.HI.SX32 R33, R33, R4, 0x1a ;  /* 0x0000000421217211 */ /* 0x000fe400078fd2ff */
[----:B------:R-:W-:-:S04]  /*11e0*/  SHF.R.U32.HI R4, RZ, 0x1f, R35 ;  /* 0x0000001fff047819 */ /* 0x000fc80000011623 */
[----:B------:R-:W-:Y:S02]  /*11f0*/  LEA.HI.SX32 R35, R35, R4, 0x1a ;  /* 0x0000000423237211 */ /* 0x000fe400078fd2ff */
[----:B------:R-:W-:-:S04]  /*1200*/  SHF.R.U32.HI R4, RZ, 0x1f, R3 ;  /* 0x0000001fff047819 */ /* 0x000fc80000011603 */
[----:B------:R-:W-:Y:S02]  /*1210*/  LEA.HI.SX32 R3, R3, R4, 0x1a ;  /* 0x0000000403037211 */ /* 0x000fe400078fd2ff */
[----:B------:R-:W-:-:S03]  /*1220*/  ISETP.LT.AND P4, PT, R2, 0x600, !P0 ;  /* 0x000006000200780c */ /* 0x000fc60004781270 */
[----:B------:R-:W-:Y:S01]  /*1230*/  IMAD R4, R3, -0x180, R2 ;  /* 0xfffffe8003047824 */ /* 0x000fe200078e0202 */
[----:B------:R-:W-:-:S03]  /*1240*/  LOP3.LUT R2, R24, 0x10, RZ, 0xfc, !PT ;  /* 0x0000001018027812 */ /* 0x000fc600078efcff */
[----:B------:R-:W-:-:S04]  /*1250*/  IMAD R4, R4, 0x3c1, R21 ;  /* 0x000003c104047824 */ /* 0x000fc800078e0215 */
[----:B------:R-:W-:Y:S02]  /*1260*/  IMAD R37, R3, 0x1e0800, R4 ;  /* 0x001e080003257824 */ /* 0x000fe400078e0204 */
[----:B------:R-:W-:-:S05]  /*1270*/  IMAD.HI R3, R2, 0x2aaaaaab, RZ ;  /* 0x2aaaaaab02037827 */ /* 0x000fca00078e02ff */
[----:B------:R-:W-:-:S04]  /*1280*/  SHF.R.U32.HI R4, RZ, 0x1f, R3 ;  /* 0x0000001fff047819 */ /* 0x000fc80000011603 */
[----:B------:R-:W-:Y:S02]  /*1290*/  LEA.HI.SX32 R3, R3, R4, 0x1a ;  /* 0x0000000403037211 */ /* 0x000fe400078fd2ff */
[----:B------:R-:W-:-:S03]  /*12a0*/  ISETP.LT.AND P5, PT, R2, 0x600, !P0 ;  /* 0x000006000200780c */ /* 0x000fc600047a1270 */
[C---:B------:R-:W-:Y:S02]  /*12b0*/  IMAD R4, R3.reuse, -0x180, R2 ;  /* 0xfffffe8003047824 */ /* 0x040fe400078e0202 */
[----:B------:R-:W-:Y:S01]  /*12c0*/  IMAD.HI R2, R24, 0x2aaaaaab, RZ ;  /* 0x2aaaaaab18027827 */ /* 0x000fe200078e02ff */
[----:B------:R-:W-:Y:S03]  /*12d0*/  STS [R7+0x10], R36 ;  /* 0x0000102407007388 */ /* 0x000fe60000000800 */
[----:B------:R-:W-:Y:S01]  /*12e0*/  IMAD R4, R4, 0x3c1, R21 ;  /* 0x000003c104047824 */ /* 0x000fe200078e0215 */
[----:B------:R-:W-:Y:S04]  /*12f0*/  STS [R7+0x28], R32 ;  /* 0x0000282007007388 */ /* 0x000fe80000000800 */
[----:B------:R-:W-:Y:S04]  /*1300*/  STS [R7+0x2c], R34 ;  /* 0x00002c2207007388 */ /* 0x000fe80000000800 */
[----:B------:R-:W-:Y:S04]  /*1310*/  STS [R7+0x34], R6 ;  /* 0x0000340607007388 */ /* 0x000fe80000000800 */
[----:B------:R-:W-:Y:S04]  /*1320*/  STS [R7+0x38], R28 ;  /* 0x0000381c07007388 */ /* 0x000fe80000000800 */
[----:B------:R0:W-:Y:S02]  /*1330*/  STS [R7+0x3c], R30 ;  /* 0x00003c1e07007388 */ /* 0x0001e40000000800 */
[----:B0-----:R-:W-:Y:S01]  /*1340*/  IMAD R7, R3, 0x1e0800, R4 ;  /* 0x001e080003077824 */ /* 0x001fe200078e0204 */
[----:B------:R-:W-:-:S04]  /*1350*/  SHF.R.U32.HI R3, RZ, 0x1f, R2 ;  /* 0x0000001fff037819 */ /* 0x000fc80000011602 */
[----:B------:R-:W-:-:S05]  /*1360*/  LEA.HI.SX32 R3, R2, R3, 0x1a ;  /* 0x0000000302037211 */ /* 0x000fca00078fd2ff */
[----:B------:R-:W-:-:S04]  /*1370*/  IMAD R2, R3, -0x180, R24 ;  /* 0xfffffe8003027824 */ /* 0x000fc800078e0218 */
[----:B------:R-:W-:-:S04]  /*1380*/  IMAD R2, R2, 0x3c1, R21 ;  /* 0x000003c102027824 */ /* 0x000fc800078e0215 */
[----:B------:R-:W-:Y:S02]  /*1390*/  IMAD R5, R3, 0x1e0800, R2 ;  /* 0x001e080003057824 */ /* 0x000fe400078e0202 */
[----:B------:R-:W0:Y:S02]  /*13a0*/  S2R R2, SR_TID.X ;  /* 0x0000000000027919 */ /* 0x000e240000002100 */
[----:B0-----:R-:W-:-:S04]  /*13b0*/  SHF.R.U32.HI R2, RZ, 0x2, R2 ;  /* 0x00000002ff027819 */ /* 0x001fc80000011602 */
[----:B------:R-:W-:-:S05]  /*13c0*/  LOP3.LUT R3, R2, 0x3c, RZ, 0xc0, !PT ;  /* 0x0000003c02037812 */ /* 0x000fca00078ec0ff */
[----:B------:R-:W-:Y:S01]  /*13d0*/  IMAD.IADD R28, R20, 0x1, R3 ;  /* 0x00000001141c7824 */ /* 0x000fe200078e0203 */
[----:B------:R-:W-:Y:S08]  /*13e0*/  BAR.SYNC.DEFER_BLOCKING 0x0 ;  /* 0x0000000000007b1d */ /* 0x000ff00000010000 */
[----:B------:R-:W0:Y:S01]  /*13f0*/  LDC.64 R2, c[0x0][0x238] ;  /* 0x00008e00ff027b82 */ /* 0x000e220000000a00 */
[----:B------:R-:W1:Y:S01]  /*1400*/  LDS R28, [R28] ;  /* 0x000000001c1c7984 */ /* 0x000e620000000800 */
[----:B------:R-:W-:-:S02]  /*1410*/  ISETP.LT.AND P6, PT, R24, 0x600, !P0 ;  /* 0x000006001800780c */ /* 0x000fc400047c1270 */
[----:B------:R-:W-:-:S04]  /*1420*/  LOP3.LUT R6, R23, 0x100, RZ, 0xfc, !PT ;  /* 0x0000010017067812 */ /* 0x000fc800078efcff */
[----:B------:R-:W-:Y:S01]  /*1430*/  SHF.R.U32.HI R6, RZ, 0x2, R6 ;  /* 0x00000002ff067819 */ /* 0x000fe20000011606 */
[----:B0-----:R-:W-:-:S03]  /*1440*/  IMAD.WIDE R4, R5, 0x4, R2 ;  /* 0x0000000405047825 */ /* 0x001fc600078e0202 */
[----:B------:R-:W-:-:S03]  /*1450*/  LOP3.LUT R6, R6, 0x7c, RZ, 0xc0, !PT ;  /* 0x0000007c06067812 */ /* 0x000fc600078ec0ff */
[----:B-1----:R-:W-:Y:S01]  /*1460*/  @P6 STG.E desc[UR6][R4.64], R28 ;  /* 0x0000001c04006986 */ /* 0x002fe2000c101906 */
[----:B------:R-:W-:Y:S01]  /*1470*/  ISETP.NE.AND P6, PT, R26, RZ, PT ;  /* 0x000000ff1a00720c */ /* 0x000fe20003fc5270 */
[----:B------:R-:W-:-:S06]  /*1480*/  IMAD.IADD R26, R20, 0x1, R6 ;  /* 0x00000001141a7824 */ /* 0x000fcc00078e0206 */
[----:B------:R-:W0:Y:S01]  /*1490*/  LDS R26, [R26+0x400] ;  /* 0x000400001a1a7984 */ /* 0x000e220000000800 */
[----:B------:R-:W-:-:S05]  /*14a0*/  IMAD.WIDE R6, R7, 0x4, R2 ;  /* 0x0000000407067825 */ /* 0x000fca00078e0202 */
[----:B0-----:R0:W-:Y:S01]  /*14b0*/  @P5 STG.E desc[UR6][R6.64], R26 ;  /* 0x0000001a06005986 */ /* 0x0011e2000c101906 */
[----:B------:R-:W-:Y:S02]  /*14c0*/  ISETP.NE.AND P5, PT, R22, RZ, PT ;  /* 0x000000ff1600720c */ /* 0x000fe40003fa5270 */
[----:B------:R-:W-:-:S04]  /*14d0*/  LOP3.LUT R22, R23, 0x200, RZ, 0xfc, !PT ;  /* 0x0000020017167812 */ /* 0x000fc800078efcff */
[----:B------:R-:W-:-:S04]  /*14e0*/  SHF.R.U32.HI R22, RZ, 0x2, R22 ;  /* 0x00000002ff167819 */ /* 0x000fc80000011616 */
[----:B------:R-:W-:-:S05]  /*14f0*/  LOP3.LUT R22, R22, 0xbc, RZ, 0xc0, !PT ;  /* 0x000000bc16167812 */ /* 0x000fca00078ec0ff */
[----:B------:R-:W-:-:S06]  /*1500*/  IMAD.IADD R22, R20, 0x1, R22 ;  /* 0x0000000114167824 */ /* 0x000fcc00078e0216 */
[----:B------:R-:W1:Y:S01]  /*1510*/  LDS R22, [R22+0x800] ;  /* 0x0008000016167984 */ /* 0x000e620000000800 */
[----:B------:R-:W-:Y:S01]  /*1520*/  IMAD.WIDE R4, R37, 0x4, R2 ;  /* 0x0000000425047825 */ /* 0x000fe200078e0202 */
[----:B0-----:R-:W-:-:S04]  /*1530*/  LOP3.LUT R6, R23, 0x300, RZ, 0xfc, !PT ;  /* 0x0000030017067812 */ /* 0x001fc800078efcff */
[----:B------:R-:W-:Y:S01]  /*1540*/  SHF.R.U32.HI R6, RZ, 0x2, R6 ;  /* 0x00000002ff067819 */ /* 0x000fe20000011606 */
[----:B-1----:R0:W-:Y:S01]  /*1550*/  @P4 STG.E desc[UR6][R4.64], R22 ;  /* 0x0000001604004986 */ /* 0x0021e2000c101906 */
[----:B------:R-:W-:Y:S01]  /*1560*/  ISETP.LT.AND P4, PT, R16, 0x600, !P0 ;  /* 0x000006001000780c */ /* 0x000fe20004781270 */
[----:B------:R-:W-:-:S04]  /*1570*/  IMAD R16, R35, -0x180, R16 ;  /* 0xfffffe8023107824 */ /* 0x000fc800078e0210 */
[----:B------:R-:W-:-:S04]  /*1580*/  IMAD R16, R16, 0x3c1, R21 ;  /* 0x000003c110107824 */ /* 0x000fc800078e0215 */
[----:B------:R-:W-:Y:S01]  /*1590*/  IMAD R7, R35, 0x1e0800, R16 ;  /* 0x001e080023077824 */ /* 0x000fe200078e0210 */
        /* <DEDUP_REMOVED lines=34> */
[----:B------:R-:W-:-:S05]  /*17c0*/  IMAD.IADD R12, R20, 0x1, R29 ;  /* 0x00000001140c7824 */ /* 0x000fca00078e021d */
[----:B------:R1:W2:Y:S01]  /*17d0*/  LDS R33, [R12+0x1800] ;  /* 0x001800000c217984 */ /* 0x0002a20000000800 */
[C---:B------:R-:W-:Y:S02]  /*17e0*/  LOP3.LUT R4, R23.reuse, 0x700, RZ, 0xfc, !PT ;  /* 0x0000070017047812 */ /* 0x040fe400078efcff */
[----:B0-----:R-:W-:Y:S02]  /*17f0*/  LOP3.LUT R6, R23, 0x800, RZ, 0xfc, !PT ;  /* 0x0000080017067812 */ /* 0x001fe400078efcff */
[----:B------:R-:W-:Y:S02]  /*1800*/  SHF.R.U32.HI R4, RZ, 0x2, R4 ;  /* 0x00000002ff047819 */ /* 0x000fe40000011604 */
[----:B------:R-:W-:Y:S02]  /*1810*/  SHF.R.U32.HI R6, RZ, 0x2, R6 ;  /* 0x00000002ff067819 */ /* 0x000fe40000011606 */
[----:B------:R-:W-:Y:S02]  /*1820*/  LOP3.LUT R7, R4, 0x1fc, RZ, 0xc0, !PT ;  /* 0x000001fc04077812 */ /* 0x000fe400078ec0ff */
[----:B------:R-:W-:-:S03]  /*1830*/  LOP3.LUT R31, R6, 0x23c, RZ, 0xc0, !PT ;  /* 0x0000023c061f7812 */ /* 0x000fc600078ec0ff */
[C---:B------:R-:W-:Y:S02]  /*1840*/  IMAD.IADD R7, R20.reuse, 0x1, R7 ;  /* 0x0000000114077824 */ /* 0x040fe400078e0207 */
[----:B------:R-:W-:Y:S01]  /*1850*/  IMAD.IADD R31, R20, 0x1, R31 ;  /* 0x00000001141f7824 */ /* 0x000fe200078e021f */
[----:B------:R-:W-:Y:S02]  /*1860*/  LOP3.LUT R6, R23, 0x900, RZ, 0xfc, !PT ;  /* 0x0000090017067812 */ /* 0x000fe400078efcff */
[----:B------:R0:W3:Y:S01]  /*1870*/  LDS R29, [R7+0x1c00] ;  /* 0x001c0000071d7984 */ /* 0x0000e20000000800 */
[----:B------:R-:W-:-:S03]  /*1880*/  IMAD.WIDE R4, R5, 0x4, R2 ;  /* 0x0000000405047825 */ /* 0x000fc600078e0202 */
[----:B------:R-:W4:Y:S01]  /*1890*/  LDS R31, [R31+0x2000] ;  /* 0x002000001f1f7984 */ /* 0x000f220000000800 */
[C---:B-1----:R-:W-:Y:S02]  /*18a0*/  LOP3.LUT R12, R23.reuse, 0xa00, RZ, 0xfc, !PT ;  /* 0x00000a00170c7812 */ /* 0x042fe400078efcff */
[----:B------:R-:W-:Y:S02]  /*18b0*/  SHF.R.U32.HI R6, RZ, 0x2, R6 ;  /* 0x00000002ff067819 */ /* 0x000fe40000011606 */
[C---:B------:R-:W-:Y:S02]  /*18c0*/  LOP3.LUT R14, R23.reuse, 0xb00, RZ, 0xfc, !PT ;  /* 0x00000b00170e7812 */ /* 0x040fe400078efcff */
[C---:B------:R-:W-:Y:S02]  /*18d0*/  LOP3.LUT R16, R23.reuse, 0xc00, RZ, 0xfc, !PT ;  /* 0x00000c0017107812 */ /* 0x040fe400078efcff */
[----:B------:R-:W-:Y:S02]  /*18e0*/  LOP3.LUT R18, R23, 0xd00, RZ, 0xfc, !PT ;  /* 0x00000d0017127812 */ /* 0x000fe400078efcff */
[----:B------:R-:W-:-:S02]  /*18f0*/  SHF.R.U32.HI R12, RZ, 0x2, R12 ;  /* 0x00000002ff0c7819 */ /* 0x000fc4000001160c */
[----:B------:R-:W-:Y:S01]  /*1900*/  SHF.R.U32.HI R14, RZ, 0x2, R14 ;  /* 0x00000002ff0e7819 */ /* 0x000fe2000001160e */
[----:B--2---:R1:W-:Y:S01]  /*1910*/  @P4 STG.E desc[UR6][R4.64], R33 ;  /* 0x0000002104004986 */ /* 0x0043e2000c101906 */
[----:B------:R-:W-:Y:S02]  /*1920*/  SHF.R.U32.HI R16, RZ, 0x2, R16 ;  /* 0x00000002ff107819 */ /* 0x000fe40000011610 */
[----:B------:R-:W-:Y:S02]  /*1930*/  SHF.R.U32.HI R18, RZ, 0x2, R18 ;  /* 0x00000002ff127819 */ /* 0x000fe40000011612 */
[----:B0-----:R-:W-:Y:S02]  /*1940*/  LOP3.LUT R7, R12, 0x2bc, RZ, 0xc0, !PT ;  /* 0x000002bc0c077812 */ /* 0x001fe400078ec0ff */
[----:B-1----:R-:W-:Y:S02]  /*1950*/  LOP3.LUT R4, R23, 0xe00, RZ, 0xfc, !PT ;  /* 0x00000e0017047812 */ /* 0x002fe400078efcff */
[----:B------:R-:W-:-:S02]  /*1960*/  LOP3.LUT R5, R6, 0x27c, RZ, 0xc0, !PT ;  /* 0x0000027c06057812 */ /* 0x000fc400078ec0ff */
[----:B------:R-:W-:Y:S02]  /*1970*/  SHF.R.U32.HI R4, RZ, 0x2, R4 ;  /* 0x00000002ff047819 */ /* 0x000fe40000011604 */
[----:B------:R-:W-:Y:S01]  /*1980*/  LOP3.LUT R33, R14, 0x2fc, RZ, 0xc0, !PT ;  /* 0x000002fc0e217812 */ /* 0x000fe200078ec0ff */
[----:B------:R-:W-:Y:S01]  /*1990*/  IMAD.IADD R26, R20, 0x1, R5 ;  /* 0x00000001141a7824 */ /* 0x000fe200078e0205 */
[----:B------:R-:W-:Y:S02]  /*19a0*/  LOP3.LUT R5, R16, 0x33c, RZ, 0xc0, !PT ;  /* 0x0000033c10057812 */ /* 0x000fe400078ec0ff */
[----:B------:R-:W-:Y:S01]  /*19b0*/  LOP3.LUT R35, R18, 0x37c, RZ, 0xc0, !PT ;  /* 0x0000037c12237812 */ /* 0x000fe200078ec0ff */
[----:B------:R-:W-:Y:S01]  /*19c0*/  IMAD.IADD R22, R20, 0x1, R7 ;  /* 0x0000000114167824 */ /* 0x000fe200078e0207 */
[----:B------:R-:W-:Y:S01]  /*19d0*/  LOP3.LUT R37, R4, 0x3bc, RZ, 0xc0, !PT ;  /* 0x000003bc04257812 */ /* 0x000fe200078ec0ff */
[C---:B------:R-:W-:Y:S01]  /*19e0*/  IMAD.IADD R18, R20.reuse, 0x1, R33 ;  /* 0x0000000114127824 */ /* 0x040fe200078e0221 */
[----:B------:R-:W0:Y:S01]  /*19f0*/  LDS R26, [R26+0x2400] ;  /* 0x002400001a1a7984 */ /* 0x000e220000000800 */
[----:B------:R-:W-:-:S02]  /*1a00*/  IMAD.IADD R16, R20, 0x1, R5 ;  /* 0x0000000114107824 */ /* 0x000fc400078e0205 */
[C---:B------:R-:W-:Y:S01]  /*1a10*/  IMAD.IADD R14, R20.reuse, 0x1, R35 ;  /* 0x00000001140e7824 */ /* 0x040fe200078e0223 */
[----:B------:R-:W1:Y:S01]  /*1a20*/  LDS R22, [R22+0x2800] ;  /* 0x0028000016167984 */ /* 0x000e620000000800 */
[----:B------:R-:W-:-:S03]  /*1a30*/  IMAD.IADD R12, R20, 0x1, R37 ;  /* 0x00000001140c7824 */ /* 0x000fc600078e0225 */
[----:B------:R-:W2:Y:S04]  /*1a40*/  LDS R18, [R18+0x2c00] ;  /* 0x002c000012127984 */ /* 0x000ea80000000800 */
[----:B------:R-:W5:Y:S04]  /*1a50*/  LDS R16, [R16+0x3000] ;  /* 0x0030000010107984 */ /* 0x000f680000000800 */
[----:B------:R-:W0:Y:S04]  /*1a60*/  LDS R14, [R14+0x3400] ;  /* 0x003400000e0e7984 */ /* 0x000e280000000800 */
[----:B------:R-:W1:Y:S01]  /*1a70*/  LDS R12, [R12+0x3800] ;  /* 0x003800000c0c7984 */ /* 0x000e620000000800 */
[----:B------:R-:W-:-:S04]  /*1a80*/  IMAD.WIDE R4, R25, 0x4, R2 ;  /* 0x0000000419047825 */ /* 0x000fc800078e0202 */
[----:B------:R-:W-:Y:S01]  /*1a90*/  IMAD.WIDE R6, R15, 0x4, R2 ;  /* 0x000000040f067825 */ /* 0x000fe200078e0202 */
[----:B---3--:R3:W-:Y:S04]  /*1aa0*/  @P3 STG.E desc[UR6][R4.64], R29 ;  /* 0x0000001d04003986 */ /* 0x0087e8000c101906 */
[----:B----4-:R4:W-:Y:S01]  /*1ab0*/  @P2 STG.E desc[UR6][R6.64], R31 ;  /* 0x0000001f06002986 */ /* 0x0109e2000c101906 */
[----:B------:R-:W-:Y:S01]  /*1ac0*/  ISETP.LT.AND P2, PT, R0, 0x600, !P0 ;  /* 0x000006000000780c */ /* 0x000fe20004741270 */
[----:B------:R-:W-:Y:S01]  /*1ad0*/  IMAD R0, R17, -0x180, R0 ;  /* 0xfffffe8011007824 */ /* 0x000fe200078e0200 */
[----:B------:R-:W-:Y:S01]  /*1ae0*/  ISETP.LT.AND P4, PT, R10, 0x600, !P0 ;  /* 0x000006000a00780c */ /* 0x000fe20004781270 */
[----:B------:R-:W-:Y:S01]  /*1af0*/  IMAD R10, R27, -0x180, R10 ;  /* 0xfffffe801b0a7824 */ /* 0x000fe200078e020a */
[----:B------:R-:W-:Y:S01]  /*1b00*/  ISETP.LT.AND P3, PT, R8, 0x600, !P0 ;  /* 0x000006000800780c */ /* 0x000fe20004761270 */
[----:B------:R-:W-:-:S02]  /*1b10*/  IMAD R0, R0, 0x3c1, R21 ;  /* 0x000003c100007824 */ /* 0x000fc400078e0215 */
[----:B------:R-:W-:Y:S02]  /*1b20*/  IMAD R8, R19, -0x180, R8 ;  /* 0xfffffe8013087824 */ /* 0x000fe400078e0208 */
[--C-:B------:R-:W-:Y:S02]  /*1b30*/  IMAD R10, R10, 0x3c1, R21.reuse ;  /* 0x000003c10a0a7824 */ /* 0x100fe400078e0215 */
[----:B---3--:R-:W-:Y:S01]  /*1b40*/  IMAD R29, R17, 0x1e0800, R0 ;  /* 0x001e0800111d7824 */ /* 0x008fe200078e0200 */
[----:B------:R-:W-:Y:S01]  /*1b50*/  LOP3.LUT R0, R24, 0xf0, RZ, 0xfc, !PT ;  /* 0x000000f018007812 */ /* 0x000fe200078efcff */
[----:B------:R-:W-:Y:S02]  /*1b60*/  IMAD R8, R8, 0x3c1, R21 ;  /* 0x000003c108087824 */ /* 0x000fe400078e0215 */
[----:B----4-:R-:W-:Y:S01]  /*1b70*/  IMAD R7, R27, 0x1e0800, R10 ;  /* 0x001e08001b077824 */ /* 0x010fe200078e020a */
[----:B------:R-:W-:Y:S01]  /*1b80*/  ISETP.LT.AND P0, PT, R0, 0x600, !P0 ;  /* 0x000006000000780c */ /* 0x000fe20004701270 */
[----:B------:R-:W-:Y:S01]  /*1b90*/  IMAD R25, R19, 0x1e0800, R8 ;  /* 0x001e080013197824 */ /* 0x000fe200078e0208 */
[----:B------:R-:W-:Y:S01]  /*1ba0*/  LOP3.LUT R23, R23, 0xf00, RZ, 0xfc, !PT ;  /* 0x00000f0017177812 */ /* 0x000fe200078efcff */
[----:B------:R-:W-:-:S04]  /*1bb0*/  IMAD.WIDE R4, R13, 0x4, R2 ;  /* 0x000000040d047825 */ /* 0x000fc800078e0202 */
[----:B------:R-:W-:Y:S01]  /*1bc0*/  IMAD.WIDE R6, R7, 0x4, R2 ;  /* 0x0000000407067825 */ /* 0x000fe200078e0202 */
[----:B------:R-:W-:-:S03]  /*1bd0*/  SHF.R.U32.HI R23, RZ, 0x2, R23 ;  /* 0x00000002ff177819 */ /* 0x000fc60000011617 */
[--C-:B------:R-:W-:Y:S01]  /*1be0*/  IMAD.WIDE R24, R25, 0x4, R2.reuse ;  /* 0x0000000419187825 */ /* 0x100fe200078e0202 */
[----:B0-----:R0:W-:Y:S03]  /*1bf0*/  @P1 STG.E desc[UR6][R4.64], R26 ;  /* 0x0000001a04001986 */ /* 0x0011e6000c101906 */
[--C-:B------:R-:W-:Y:S01]  /*1c00*/  IMAD.WIDE R28, R29, 0x4, R2.reuse ;  /* 0x000000041d1c7825 */ /* 0x100fe200078e0202 */
[----:B-1----:R0:W-:Y:S03]  /*1c10*/  @P4 STG.E desc[UR6][R6.64], R22 ;  /* 0x0000001606004986 */ /* 0x0021e6000c101906 */
[--C-:B------:R-:W-:Y:S01]  /*1c20*/  IMAD.WIDE R10, R11, 0x4, R2.reuse ;  /* 0x000000040b0a7825 */ /* 0x100fe200078e0202 */
[----:B--2---:R0:W-:Y:S03]  /*1c30*/  @P3 STG.E desc[UR6][R24.64], R18 ;  /* 0x0000001218003986 */ /* 0x0041e6000c101906 */
[----:B------:R-:W-:Y:S01]  /*1c40*/  IMAD.WIDE R8, R9, 0x4, R2 ;  /* 0x0000000409087825 */ /* 0x000fe200078e0202 */
[----:B------:R-:W-:Y:S01]  /*1c50*/  LOP3.LUT R23, R23, 0x3fc, RZ, 0xc0, !PT ;  /* 0x000003fc17177812 */ /* 0x000fe200078ec0ff */
[----:B-----5:R0:W-:Y:S04]  /*1c60*/  @P2 STG.E desc[UR6][R28.64], R16 ;  /* 0x000000101c002986 */ /* 0x0201e8000c101906 */
[----:B------:R0:W-:Y:S01]  /*1c70*/  @P5 STG.E desc[UR6][R10.64], R14 ;  /* 0x0000000e0a005986 */ /* 0x0001e2000c101906 */
[----:B------:R-:W-:-:S03]  /*1c80*/  IMAD.IADD R20, R20, 0x1, R23 ;  /* 0x0000000114147824 */ /* 0x000fc600078e0217 */
[----:B------:R0:W-:Y:S02]  /*1c90*/  @P6 STG.E desc[UR6][R8.64], R12 ;  /* 0x0000000c08006986 */ /* 0x0001e4000c101906 */
[----:B0-----:R-:W-:Y:S05]  /*1ca0*/  @!P0 EXIT ;  /* 0x000000000000894d */ /* 0x001fea0003800000 */
[----:B0-----:R-:W0:Y:S01]  /*1cb0*/  LDS R7, [R20+0x3c00] ;  /* 0x003c000014077984 */ /* 0x001e220000000800 */
[----:B------:R-:W-:-:S05]  /*1cc0*/  IMAD.HI R4, R0, 0x2aaaaaab, RZ ;  /* 0x2aaaaaab00047827 */ /* 0x000fca00078e02ff */
[----:B------:R-:W-:-:S04]  /*1cd0*/  SHF.R.U32.HI R5, RZ, 0x1f, R4 ;  /* 0x0000001fff057819 */ /* 0x000fc80000011604 */
[----:B------:R-:W-:-:S05]  /*1ce0*/  LEA.HI.SX32 R5, R4, R5, 0x1a ;  /* 0x0000000504057211 */ /* 0x000fca00078fd2ff */
[----:B------:R-:W-:-:S04]  /*1cf0*/  IMAD R0, R5, -0x180, R0 ;  /* 0xfffffe8005007824 */ /* 0x000fc800078e0200 */
[----:B------:R-:W-:-:S04]  /*1d00*/  IMAD R0, R0, 0x3c1, R21 ;  /* 0x000003c100007824 */ /* 0x000fc800078e0215 */
[----:B------:R-:W-:-:S04]  /*1d10*/  IMAD R5, R5, 0x1e0800, R0 ;  /* 0x001e080005057824 */ /* 0x000fc800078e0200 */
[----:B------:R-:W-:-:S05]  /*1d20*/  IMAD.WIDE R2, R5, 0x4, R2 ;  /* 0x0000000405027825 */ /* 0x000fca00078e0202 */
[----:B0-----:R-:W-:Y:S01]  /*1d30*/  STG.E desc[UR6][R2.64], R7 ;  /* 0x0000000702007986 */ /* 0x001fe2000c101906 */
[----:B------:R-:W-:Y:S05]  /*1d40*/  EXIT ;  /* 0x000000000000794d */ /* 0x000fea0003800000 */
.L_x_0:
[----:B------:R-:W-:-:S00]  /*1d50*/  BRA `(.L_x_0) ;  /* 0xfffffffc00fc7947 */ /* 0x000fc0000383ffff */
[----:B------:R-:W-:-:S00]  /*1d60*/  NOP ;  /* 0x0000000000007918 */ /* 0x000fc00000000000 */
        /* <DEDUP_REMOVED lines=9> */
.L_x_1:


//--------------------- .nv.global.init           --------------------------
	.section	.nv.global.init,"aw",@progbits
.nv.global.init:
	.type		_$_str,@object
	.size		_$_str,(_$_str_$_2 - _$_str)
_$_str:
        /*0000*/ 	.byte	0x5f, 0x5f, 0x43, 0x55, 0x44, 0x41, 0x5f, 0x46, 0x54, 0x5a, 0x00
	.type		_$_str_$_2,@object
	.size		_$_str_$_2,(.L_1 - _$_str_$_2)
_$_str_$_2:
        /*000b*/ 	.byte	0x5f, 0x5f, 0x43, 0x55, 0x44, 0x41, 0x5f, 0x50, 0x52, 0x45, 0x43, 0x5f, 0x53, 0x51, 0x52, 0x54
        /*001b*/ 	.byte	0x00
.L_1:


//--------------------- .nv.shared.triton_poi_fused__native_batch_norm_legit_no_training_relu_6 --------------------------
	.section	.nv.shared.triton_poi_fused__native_batch_norm_legit_no_training_relu_6,"aw",@nobits
	.sectionflags	@""
	.align	16
	.zero		1024


//--------------------- .nv.constant0.triton_poi_fused__native_batch_norm_legit_no_training_relu_6 --------------------------
	.section	.nv.constant0.triton_poi_fused__native_batch_norm_legit_no_training_relu_6,"a",@progbits
	.sectionflags	@""
	.align	4
.nv.constant0.triton_poi_fused__native_batch_norm_legit_no_training_relu_6:
	.zero		584
